//
// Generated by NVIDIA NVVM Compiler
//
// Compiler Build ID: CL-36424714
// Cuda compilation tools, release 13.0, V13.0.88
// Based on NVVM 20.0.0
//

.version 9.0
.target sm_100
.address_size 64

	// .globl	default_function_kernel0
// _ZZ24default_function_kernel0E8A_shared has been demoted
// _ZZ24default_function_kernel0E8B_shared has been demoted

.visible .entry default_function_kernel0(
	.param .u64 .ptr .align 1 default_function_kernel0_param_0,
	.param .u64 .ptr .align 1 default_function_kernel0_param_1,
	.param .u64 .ptr .align 1 default_function_kernel0_param_2
)
{
	.reg .pred 	%p<3>;
	.reg .b32 	%r<45>;
	.reg .b32 	%f<244>;
	.reg .b64 	%rd<14>;
	// demoted variable
	.shared .align 4 .b8 _ZZ24default_function_kernel0E8A_shared[4096];
	// demoted variable
	.shared .align 4 .b8 _ZZ24default_function_kernel0E8B_shared[4096];
	ld.param.u64 	%rd4, [default_function_kernel0_param_0];
	ld.param.u64 	%rd5, [default_function_kernel0_param_1];
	cvta.to.global.u64 	%rd1, %rd4;
	cvta.to.global.u64 	%rd2, %rd5;
	mov.u32 	%r1, %ctaid.y;
	mov.u32 	%r2, %tid.y;
	mov.u32 	%r12, %tid.x;
	shl.b32 	%r3, %r12, 1;
	mov.u32 	%r4, %ctaid.x;
	shl.b32 	%r13, %r2, 11;
	mov.u32 	%r14, _ZZ24default_function_kernel0E8A_shared;
	add.s32 	%r5, %r14, %r13;
	shl.b32 	%r15, %r12, 8;
	mov.u32 	%r16, _ZZ24default_function_kernel0E8B_shared;
	add.s32 	%r6, %r16, %r15;
	mov.b32 	%r43, 0;
	mov.f32 	%f212, 0f00000000;
	mov.f32 	%f213, %f212;
	mov.f32 	%f214, %f212;
	mov.f32 	%f215, %f212;
	mov.f32 	%f216, %f212;
	mov.f32 	%f217, %f212;
	mov.f32 	%f218, %f212;
	mov.f32 	%f219, %f212;
	mov.f32 	%f220, %f212;
	mov.f32 	%f221, %f212;
	mov.f32 	%f222, %f212;
	mov.f32 	%f223, %f212;
	mov.f32 	%f224, %f212;
	mov.f32 	%f225, %f212;
	mov.f32 	%f226, %f212;
	mov.f32 	%f227, %f212;
	mov.f32 	%f228, %f212;
	mov.f32 	%f229, %f212;
	mov.f32 	%f230, %f212;
	mov.f32 	%f231, %f212;
	mov.f32 	%f232, %f212;
	mov.f32 	%f233, %f212;
	mov.f32 	%f234, %f212;
	mov.f32 	%f235, %f212;
	mov.f32 	%f236, %f212;
	mov.f32 	%f237, %f212;
	mov.f32 	%f238, %f212;
	mov.f32 	%f239, %f212;
	mov.f32 	%f240, %f212;
	mov.f32 	%f241, %f212;
	mov.f32 	%f242, %f212;
	mov.f32 	%f243, %f212;
$L__BB0_1:
	bar.sync 	0;
	shl.b32 	%r18, %r43, 5;
	shl.b32 	%r19, %r1, 14;
	shl.b32 	%r20, %r2, 13;
	add.s32 	%r21, %r19, %r20;
	or.b32  	%r22, %r21, %r3;
	add.s32 	%r23, %r22, %r18;
	mul.wide.u32 	%rd6, %r23, 4;
	add.s64 	%rd7, %rd1, %rd6;
	ld.global.nc.f32 	%f98, [%rd7];
	shl.b32 	%r24, %r2, 9;
	add.s32 	%r25, %r3, %r24;
	shl.b32 	%r26, %r25, 2;
	mov.u32 	%r27, _ZZ24default_function_kernel0E8A_shared;
	add.s32 	%r28, %r27, %r26;
	st.shared.f32 	[%r28], %f98;
	ld.global.nc.f32 	%f99, [%rd7+4];
	st.shared.f32 	[%r28+4], %f99;
	ld.global.nc.f32 	%f100, [%rd7+2048];
	st.shared.f32 	[%r28+128], %f100;
	ld.global.nc.f32 	%f101, [%rd7+2052];
	st.shared.f32 	[%r28+132], %f101;
	ld.global.nc.f32 	%f102, [%rd7+4096];
	st.shared.f32 	[%r28+256], %f102;
	ld.global.nc.f32 	%f103, [%rd7+4100];
	st.shared.f32 	[%r28+260], %f103;
	ld.global.nc.f32 	%f104, [%rd7+6144];
	st.shared.f32 	[%r28+384], %f104;
	ld.global.nc.f32 	%f105, [%rd7+6148];
	st.shared.f32 	[%r28+388], %f105;
	ld.global.nc.f32 	%f106, [%rd7+8192];
	st.shared.f32 	[%r28+512], %f106;
	ld.global.nc.f32 	%f107, [%rd7+8196];
	st.shared.f32 	[%r28+516], %f107;
	ld.global.nc.f32 	%f108, [%rd7+10240];
	st.shared.f32 	[%r28+640], %f108;
	ld.global.nc.f32 	%f109, [%rd7+10244];
	st.shared.f32 	[%r28+644], %f109;
	ld.global.nc.f32 	%f110, [%rd7+12288];
	st.shared.f32 	[%r28+768], %f110;
	ld.global.nc.f32 	%f111, [%rd7+12292];
	st.shared.f32 	[%r28+772], %f111;
	ld.global.nc.f32 	%f112, [%rd7+14336];
	st.shared.f32 	[%r28+896], %f112;
	ld.global.nc.f32 	%f113, [%rd7+14340];
	st.shared.f32 	[%r28+900], %f113;
	ld.global.nc.f32 	%f114, [%rd7+16384];
	st.shared.f32 	[%r28+1024], %f114;
	ld.global.nc.f32 	%f115, [%rd7+16388];
	st.shared.f32 	[%r28+1028], %f115;
	ld.global.nc.f32 	%f116, [%rd7+18432];
	st.shared.f32 	[%r28+1152], %f116;
	ld.global.nc.f32 	%f117, [%rd7+18436];
	st.shared.f32 	[%r28+1156], %f117;
	ld.global.nc.f32 	%f118, [%rd7+20480];
	st.shared.f32 	[%r28+1280], %f118;
	ld.global.nc.f32 	%f119, [%rd7+20484];
	st.shared.f32 	[%r28+1284], %f119;
	ld.global.nc.f32 	%f120, [%rd7+22528];
	st.shared.f32 	[%r28+1408], %f120;
	ld.global.nc.f32 	%f121, [%rd7+22532];
	st.shared.f32 	[%r28+1412], %f121;
	ld.global.nc.f32 	%f122, [%rd7+24576];
	st.shared.f32 	[%r28+1536], %f122;
	ld.global.nc.f32 	%f123, [%rd7+24580];
	st.shared.f32 	[%r28+1540], %f123;
	ld.global.nc.f32 	%f124, [%rd7+26624];
	st.shared.f32 	[%r28+1664], %f124;
	ld.global.nc.f32 	%f125, [%rd7+26628];
	st.shared.f32 	[%r28+1668], %f125;
	ld.global.nc.f32 	%f126, [%rd7+28672];
	st.shared.f32 	[%r28+1792], %f126;
	ld.global.nc.f32 	%f127, [%rd7+28676];
	st.shared.f32 	[%r28+1796], %f127;
	ld.global.nc.f32 	%f128, [%rd7+30720];
	st.shared.f32 	[%r28+1920], %f128;
	ld.global.nc.f32 	%f129, [%rd7+30724];
	st.shared.f32 	[%r28+1924], %f129;
	shl.b32 	%r29, %r4, 14;
	add.s32 	%r30, %r29, %r20;
	or.b32  	%r31, %r30, %r3;
	add.s32 	%r32, %r31, %r18;
	mul.wide.u32 	%rd8, %r32, 4;
	add.s64 	%rd9, %rd2, %rd8;
	ld.global.nc.f32 	%f130, [%rd9];
	mov.u32 	%r33, _ZZ24default_function_kernel0E8B_shared;
	add.s32 	%r34, %r33, %r26;
	st.shared.f32 	[%r34], %f130;
	ld.global.nc.f32 	%f131, [%rd9+4];
	st.shared.f32 	[%r34+4], %f131;
	ld.global.nc.f32 	%f132, [%rd9+2048];
	st.shared.f32 	[%r34+128], %f132;
	ld.global.nc.f32 	%f133, [%rd9+2052];
	st.shared.f32 	[%r34+132], %f133;
	ld.global.nc.f32 	%f134, [%rd9+4096];
	st.shared.f32 	[%r34+256], %f134;
	ld.global.nc.f32 	%f135, [%rd9+4100];
	st.shared.f32 	[%r34+260], %f135;
	ld.global.nc.f32 	%f136, [%rd9+6144];
	st.shared.f32 	[%r34+384], %f136;
	ld.global.nc.f32 	%f137, [%rd9+6148];
	st.shared.f32 	[%r34+388], %f137;
	ld.global.nc.f32 	%f138, [%rd9+8192];
	st.shared.f32 	[%r34+512], %f138;
	ld.global.nc.f32 	%f139, [%rd9+8196];
	st.shared.f32 	[%r34+516], %f139;
	ld.global.nc.f32 	%f140, [%rd9+10240];
	st.shared.f32 	[%r34+640], %f140;
	ld.global.nc.f32 	%f141, [%rd9+10244];
	st.shared.f32 	[%r34+644], %f141;
	ld.global.nc.f32 	%f142, [%rd9+12288];
	st.shared.f32 	[%r34+768], %f142;
	ld.global.nc.f32 	%f143, [%rd9+12292];
	st.shared.f32 	[%r34+772], %f143;
	ld.global.nc.f32 	%f144, [%rd9+14336];
	st.shared.f32 	[%r34+896], %f144;
	ld.global.nc.f32 	%f145, [%rd9+14340];
	st.shared.f32 	[%r34+900], %f145;
	ld.global.nc.f32 	%f146, [%rd9+16384];
	st.shared.f32 	[%r34+1024], %f146;
	ld.global.nc.f32 	%f147, [%rd9+16388];
	st.shared.f32 	[%r34+1028], %f147;
	ld.global.nc.f32 	%f148, [%rd9+18432];
	st.shared.f32 	[%r34+1152], %f148;
	ld.global.nc.f32 	%f149, [%rd9+18436];
	st.shared.f32 	[%r34+1156], %f149;
	ld.global.nc.f32 	%f150, [%rd9+20480];
	st.shared.f32 	[%r34+1280], %f150;
	ld.global.nc.f32 	%f151, [%rd9+20484];
	st.shared.f32 	[%r34+1284], %f151;
	ld.global.nc.f32 	%f152, [%rd9+22528];
	st.shared.f32 	[%r34+1408], %f152;
	ld.global.nc.f32 	%f153, [%rd9+22532];
	st.shared.f32 	[%r34+1412], %f153;
	ld.global.nc.f32 	%f154, [%rd9+24576];
	st.shared.f32 	[%r34+1536], %f154;
	ld.global.nc.f32 	%f155, [%rd9+24580];
	st.shared.f32 	[%r34+1540], %f155;
	ld.global.nc.f32 	%f156, [%rd9+26624];
	st.shared.f32 	[%r34+1664], %f156;
	ld.global.nc.f32 	%f157, [%rd9+26628];
	st.shared.f32 	[%r34+1668], %f157;
	ld.global.nc.f32 	%f158, [%rd9+28672];
	st.shared.f32 	[%r34+1792], %f158;
	ld.global.nc.f32 	%f159, [%rd9+28676];
	st.shared.f32 	[%r34+1796], %f159;
	ld.global.nc.f32 	%f160, [%rd9+30720];
	st.shared.f32 	[%r34+1920], %f160;
	ld.global.nc.f32 	%f161, [%rd9+30724];
	st.shared.f32 	[%r34+1924], %f161;
	bar.sync 	0;
	mov.b32 	%r44, 1024;
$L__BB0_2:
	add.s32 	%r35, %r5, %r44;
	ld.shared.f32 	%f162, [%r35+-1024];
	ld.shared.f32 	%f163, [%r35+-896];
	ld.shared.f32 	%f164, [%r35+-768];
	ld.shared.f32 	%f165, [%r35+-640];
	ld.shared.f32 	%f166, [%r35+-512];
	ld.shared.f32 	%f167, [%r35+-384];
	ld.shared.f32 	%f168, [%r35+-256];
	ld.shared.f32 	%f169, [%r35+-128];
	ld.shared.f32 	%f170, [%r35];
	ld.shared.f32 	%f171, [%r35+128];
	ld.shared.f32 	%f172, [%r35+256];
	ld.shared.f32 	%f173, [%r35+384];
	ld.shared.f32 	%f174, [%r35+512];
	ld.shared.f32 	%f175, [%r35+640];
	ld.shared.f32 	%f176, [%r35+768];
	ld.shared.f32 	%f177, [%r35+896];
	add.s32 	%r36, %r6, %r44;
	ld.shared.f32 	%f178, [%r36+-1024];
	ld.shared.f32 	%f179, [%r36+-896];
	fma.rn.f32 	%f225, %f162, %f178, %f225;
	fma.rn.f32 	%f224, %f162, %f179, %f224;
	fma.rn.f32 	%f223, %f163, %f178, %f223;
	fma.rn.f32 	%f222, %f163, %f179, %f222;
	fma.rn.f32 	%f221, %f164, %f178, %f221;
	fma.rn.f32 	%f220, %f164, %f179, %f220;
	fma.rn.f32 	%f219, %f165, %f178, %f219;
	fma.rn.f32 	%f218, %f165, %f179, %f218;
	fma.rn.f32 	%f217, %f166, %f178, %f217;
	fma.rn.f32 	%f216, %f166, %f179, %f216;
	fma.rn.f32 	%f215, %f167, %f178, %f215;
	fma.rn.f32 	%f214, %f167, %f179, %f214;
	fma.rn.f32 	%f213, %f168, %f178, %f213;
	fma.rn.f32 	%f212, %f168, %f179, %f212;
	fma.rn.f32 	%f226, %f169, %f178, %f226;
	fma.rn.f32 	%f227, %f169, %f179, %f227;
	fma.rn.f32 	%f228, %f170, %f178, %f228;
	fma.rn.f32 	%f229, %f170, %f179, %f229;
	fma.rn.f32 	%f230, %f171, %f178, %f230;
	fma.rn.f32 	%f231, %f171, %f179, %f231;
	fma.rn.f32 	%f232, %f172, %f178, %f232;
	fma.rn.f32 	%f233, %f172, %f179, %f233;
	fma.rn.f32 	%f234, %f173, %f178, %f234;
	fma.rn.f32 	%f235, %f173, %f179, %f235;
	fma.rn.f32 	%f236, %f174, %f178, %f236;
	fma.rn.f32 	%f237, %f174, %f179, %f237;
	fma.rn.f32 	%f238, %f175, %f178, %f238;
	fma.rn.f32 	%f239, %f175, %f179, %f239;
	fma.rn.f32 	%f240, %f176, %f178, %f240;
	fma.rn.f32 	%f241, %f176, %f179, %f241;
	fma.rn.f32 	%f242, %f177, %f178, %f242;
	fma.rn.f32 	%f243, %f177, %f179, %f243;
	add.s32 	%r44, %r44, 4;
	setp.ne.s32 	%p1, %r44, 1152;
	@%p1 bra 	$L__BB0_2;
	add.s32 	%r43, %r43, 1;
	setp.ne.s32 	%p2, %r43, 16;
	@%p2 bra 	$L__BB0_1;
	ld.param.u64 	%rd13, [default_function_kernel0_param_2];
	cvta.to.global.u64 	%rd10, %rd13;
	shl.b32 	%r37, %r1, 16;
	shl.b32 	%r38, %r2, 15;
	add.s32 	%r39, %r37, %r38;
	shl.b32 	%r40, %r4, 5;
	add.s32 	%r41, %r39, %r40;
	add.s32 	%r42, %r41, %r3;
	mul.wide.u32 	%rd11, %r42, 4;
	add.s64 	%rd12, %rd10, %rd11;
	st.global.f32 	[%rd12], %f225;
	st.global.f32 	[%rd12+4], %f224;
	st.global.f32 	[%rd12+8192], %f223;
	st.global.f32 	[%rd12+8196], %f222;
	st.global.f32 	[%rd12+16384], %f221;
	st.global.f32 	[%rd12+16388], %f220;
	st.global.f32 	[%rd12+24576], %f219;
	st.global.f32 	[%rd12+24580], %f218;
	st.global.f32 	[%rd12+32768], %f217;
	st.global.f32 	[%rd12+32772], %f216;
	st.global.f32 	[%rd12+40960], %f215;
	st.global.f32 	[%rd12+40964], %f214;
	st.global.f32 	[%rd12+49152], %f213;
	st.global.f32 	[%rd12+49156], %f212;
	st.global.f32 	[%rd12+57344], %f226;
	st.global.f32 	[%rd12+57348], %f227;
	st.global.f32 	[%rd12+65536], %f228;
	st.global.f32 	[%rd12+65540], %f229;
	st.global.f32 	[%rd12+73728], %f230;
	st.global.f32 	[%rd12+73732], %f231;
	st.global.f32 	[%rd12+81920], %f232;
	st.global.f32 	[%rd12+81924], %f233;
	st.global.f32 	[%rd12+90112], %f234;
	st.global.f32 	[%rd12+90116], %f235;
	st.global.f32 	[%rd12+98304], %f236;
	st.global.f32 	[%rd12+98308], %f237;
	st.global.f32 	[%rd12+106496], %f238;
	st.global.f32 	[%rd12+106500], %f239;
	st.global.f32 	[%rd12+114688], %f240;
	st.global.f32 	[%rd12+114692], %f241;
	st.global.f32 	[%rd12+122880], %f242;
	st.global.f32 	[%rd12+122884], %f243;
	ret;

}


// ===== COMPILED SASS (sm_100) =====

	.target	sm_100

	.elftype	@"ET_EXEC"


//--------------------- .note.nv.tkinfo           --------------------------
	.section	.note.nv.tkinfo,"",@"SHT_NOTE"
	.sectionflags	@"SHF_NOTE_NV_TKINFO"
	.tkinfo
        /*0018*/ 	.word	0x00000002
        /*0030*/ 	.string	""
        /*0030*/ 	.string	"ptxas"
        /*0030*/ 	.string	"Cuda compilation tools, release 13.0, V13.0.88"
        /*0030*/ 	.string	"Build cuda_13.0.r13.0/compiler.36424714_0"
        /*0030*/ 	.string	"-arch sm_100 -m 64 "



//--------------------- .note.nv.cuinfo           --------------------------
	.section	.note.nv.cuinfo,"",@"SHT_NOTE"
	.sectionflags	@"SHF_NOTE_NV_CUINFO"
        /*0018*/ 	.short	0x0002
        /*001a*/ 	.short	0x0064
        /*001c*/ 	.short	0x0082
	.zero		2


//--------------------- .nv.info                  --------------------------
	.section	.nv.info,"",@"SHT_CUDA_INFO"
	.align	4


	//----- nvinfo : EIATTR_REGCOUNT
	.align		4
        /*0000*/ 	.byte	0x04, 0x2f
        /*0002*/ 	.short	(.L_1 - .L_0)
	.align		4
.L_0:
        /*0004*/ 	.word	index@(default_function_kernel0)
        /*0008*/ 	.word	0x0000005c


	//----- nvinfo : EIATTR_FRAME_SIZE
	.align		4
.L_1:
        /*000c*/ 	.byte	0x04, 0x11
        /*000e*/ 	.short	(.L_3 - .L_2)
	.align		4
.L_2:
        /*0010*/ 	.word	index@(default_function_kernel0)
        /*0014*/ 	.word	0x00000000


	//----- nvinfo : EIATTR_MIN_STACK_SIZE
	.align		4
.L_3:
        /*0018*/ 	.byte	0x04, 0x12
        /*001a*/ 	.short	(.L_5 - .L_4)
	.align		4
.L_4:
        /*001c*/ 	.word	index@(default_function_kernel0)
        /*0020*/ 	.word	0x00000000
.L_5:


//--------------------- .nv.compat                --------------------------
	.section	.nv.compat,"",@"SHT_CUDA_COMPAT_INFO"
	.align	4
        /*0000*/ 	.byte	0x02, 0x09, 0x00, 0x00, 0x02, 0x02, 0x01, 0x00, 0x02, 0x05, 0x05, 0x00, 0x03, 0x07, 0x01, 0x01
        /*0010*/ 	.byte	0x02, 0x03, 0x00, 0x00, 0x02, 0x06, 0x01, 0x00, 0x04, 0x0b, 0x08, 0x00, 0x09, 0x00, 0x00, 0x00
        /*0020*/ 	.byte	0x00, 0x00, 0x00, 0x00


//--------------------- .nv.info.default_function_kernel0 --------------------------
	.section	.nv.info.default_function_kernel0,"",@"SHT_CUDA_INFO"
	.sectionflags	@""
	.align	4


	//----- nvinfo : EIATTR_CUDA_API_VERSION
	.align		4
        /*0000*/ 	.byte	0x04, 0x37
        /*0002*/ 	.short	(.L_7 - .L_6)
.L_6:
        /*0004*/ 	.word	0x00000082


	//----- nvinfo : EIATTR_KPARAM_INFO
	.align		4
.L_7:
        /*0008*/ 	.byte	0x04, 0x17
        /*000a*/ 	.short	(.L_9 - .L_8)
.L_8:
        /*000c*/ 	.word	0x00000000
        /*0010*/ 	.short	0x0002
        /*0012*/ 	.short	0x0010
        /*0014*/ 	.byte	0x00, 0xf5, 0x21, 0x00


	//----- nvinfo : EIATTR_KPARAM_INFO
	.align		4
.L_9:
        /*0018*/ 	.byte	0x04, 0x17
        /*001a*/ 	.short	(.L_11 - .L_10)
.L_10:
        /*001c*/ 	.word	0x00000000
        /*0020*/ 	.short	0x0001
        /*0022*/ 	.short	0x0008
        /*0024*/ 	.byte	0x00, 0xf5, 0x21, 0x00


	//----- nvinfo : EIATTR_KPARAM_INFO
	.align		4
.L_11:
        /*0028*/ 	.byte	0x04, 0x17
        /*002a*/ 	.short	(.L_13 - .L_12)
.L_12:
        /*002c*/ 	.word	0x00000000
        /*0030*/ 	.short	0x0000
        /*0032*/ 	.short	0x0000
        /*0034*/ 	.byte	0x00, 0xf5, 0x21, 0x00


	//----- nvinfo : EIATTR_SPARSE_MMA_MASK
	.align		4
.L_13:
        /*0038*/ 	.byte	0x03, 0x50
        /*003a*/ 	.short	0x0000


	//----- nvinfo : EIATTR_MAXREG_COUNT
	.align		4
        /*003c*/ 	.byte	0x03, 0x1b
        /*003e*/ 	.short	0x00ff


	//----- nvinfo : EIATTR_NUM_BARRIERS
	.align		4
        /*0040*/ 	.byte	0x02, 0x4c
        /*0042*/ 	.byte	0x01
	.zero		1


	//----- nvinfo : EIATTR_MERCURY_ISA_VERSION
	.align		4
        /*0044*/ 	.byte	0x03, 0x5f
        /*0046*/ 	.short	0x0101


	//----- nvinfo : EIATTR_VRC_CTA_INIT_COUNT
	.align		4
        /*0048*/ 	.byte	0x02, 0x4a
	.zero		1
	.zero		1


	//----- nvinfo : EIATTR_EXIT_INSTR_OFFSETS
	.align		4
        /*004c*/ 	.byte	0x04, 0x1c
        /*004e*/ 	.short	(.L_15 - .L_14)


	//   ....[0]....
.L_14:
        /*0050*/ 	.word	0x00001520


	//----- nvinfo : EIATTR_CBANK_PARAM_SIZE
	.align		4
.L_15:
        /*0054*/ 	.byte	0x03, 0x19
        /*0056*/ 	.short	0x0018


	//----- nvinfo : EIATTR_PARAM_CBANK
	.align		4
        /*0058*/ 	.byte	0x04, 0x0a
        /*005a*/ 	.short	(.L_17 - .L_16)
	.align		4
.L_16:
        /*005c*/ 	.word	index@(.nv.constant0.default_function_kernel0)
        /*0060*/ 	.short	0x0380
        /*0062*/ 	.short	0x0018


	//----- nvinfo : EIATTR_SW_WAR
	.align		4
.L_17:
        /*0064*/ 	.byte	0x04, 0x36
        /*0066*/ 	.short	(.L_19 - .L_18)
.L_18:
        /*0068*/ 	.word	0x00000008
.L_19:


//--------------------- .nv.callgraph             --------------------------
	.section	.nv.callgraph,"",@"SHT_CUDA_CALLGRAPH"
	.align	4
	.sectionentsize	8
	.align		4
        /*0000*/ 	.word	0x00000000
	.align		4
        /*0004*/ 	.word	0xffffffff
	.align		4
        /*0008*/ 	.word	0x00000000
	.align		4
        /*000c*/ 	.word	0xfffffffe
	.align		4
        /*0010*/ 	.word	0x00000000
	.align		4
        /*0014*/ 	.word	0xfffffffd
	.align		4
        /*0018*/ 	.word	0x00000000
	.align		4
        /*001c*/ 	.word	0xfffffffc


//--------------------- .text.default_function_kernel0 --------------------------
	.section	.text.default_function_kernel0,"ax",@progbits
	.align	128
        .global         default_function_kernel0
        .type           default_function_kernel0,@function
        .size           default_function_kernel0,(.L_x_3 - default_function_kernel0)
        .other          default_function_kernel0,@"STO_CUDA_ENTRY STV_DEFAULT"
default_function_kernel0:
.text.default_function_kernel0:
[----:B------:R-:W-:Y:S01]  /*0000*/  LDC R1, c[0x0][0x37c] ;  /* 0x0000df00ff017b82 */ /* 0x000fe20000000800 */
[----:B------:R-:W0:Y:S07]  /*0010*/  S2R R83, SR_TID.X ;  /* 0x0000000000537919 */ /* 0x000e2e0000002100 */
[----:B------:R-:W1:Y:S01]  /*0020*/  S2UR UR6, SR_CgaCtaId ;  /* 0x00000000000679c3 */ /* 0x000e620000008800 */
[----:B------:R-:W-:Y:S01]  /*0030*/  UMOV UR4, 0x400 ;  /* 0x0000040000047882 */ /* 0x000fe20000000000 */
[----:B------:R-:W-:Y:S01]  /*0040*/  HFMA2 R82, -RZ, RZ, 0, 0 ;  /* 0x00000000ff527431 */ /* 0x000fe200000001ff */
[----:B------:R-:W2:Y:S01]  /*0050*/  S2R R2, SR_TID.Y ;  /* 0x0000000000027919 */ /* 0x000ea20000002200 */
[----:B------:R-:W-:Y:S01]  /*0060*/  UIADD3 UR5, UPT, UPT, UR4, 0x1000, URZ ;  /* 0x0000100004057890 */ /* 0x000fe2000fffe0ff */
[----:B------:R-:W-:-:S02]  /*0070*/  CS2R R80, SRZ ;  /* 0x0000000000507805 */ /* 0x000fc4000001ff00 */
[----:B------:R-:W-:Y:S01]  /*0080*/  CS2R R78, SRZ ;  /* 0x00000000004e7805 */ /* 0x000fe2000001ff00 */
[----:B------:R-:W3:Y:S01]  /*0090*/  S2R R3, SR_CTAID.Y ;  /* 0x0000000000037919 */ /* 0x000ee20000002600 */
[----:B------:R-:W-:Y:S02]  /*00a0*/  CS2R R76, SRZ ;  /* 0x00000000004c7805 */ /* 0x000fe4000001ff00 */
[----:B------:R-:W-:Y:S02]  /*00b0*/  CS2R R74, SRZ ;  /* 0x00000000004a7805 */ /* 0x000fe4000001ff00 */
[----:B------:R-:W-:Y:S01]  /*00c0*/  CS2R R72, SRZ ;  /* 0x0000000000487805 */ /* 0x000fe2000001ff00 */
[----:B------:R-:W4:Y:S01]  /*00d0*/  S2R R0, SR_CTAID.X ;  /* 0x0000000000007919 */ /* 0x000f220000002500 */
[----:B------:R-:W-:Y:S02]  /*00e0*/  CS2R R70, SRZ ;  /* 0x0000000000467805 */ /* 0x000fe4000001ff00 */
[----:B------:R-:W-:-:S02]  /*00f0*/  CS2R R66, SRZ ;  /* 0x0000000000427805 */ /* 0x000fc4000001ff00 */
[----:B------:R-:W-:Y:S02]  /*0100*/  CS2R R4, SRZ ;  /* 0x0000000000047805 */ /* 0x000fe4000001ff00 */
[----:B------:R-:W-:Y:S02]  /*0110*/  CS2R R6, SRZ ;  /* 0x0000000000067805 */ /* 0x000fe4000001ff00 */
[----:B------:R-:W-:Y:S02]  /*0120*/  CS2R R8, SRZ ;  /* 0x0000000000087805 */ /* 0x000fe4000001ff00 */
[----:B------:R-:W-:Y:S02]  /*0130*/  CS2R R10, SRZ ;  /* 0x00000000000a7805 */ /* 0x000fe4000001ff00 */
[----:B------:R-:W-:Y:S02]  /*0140*/  CS2R R56, SRZ ;  /* 0x0000000000387805 */ /* 0x000fe4000001ff00 */
[----:B------:R-:W-:-:S02]  /*0150*/  CS2R R58, SRZ ;  /* 0x00000000003a7805 */ /* 0x000fc4000001ff00 */
[----:B------:R-:W-:Y:S02]  /*0160*/  CS2R R60, SRZ ;  /* 0x00000000003c7805 */ /* 0x000fe4000001ff00 */
[----:B------:R-:W-:Y:S02]  /*0170*/  CS2R R62, SRZ ;  /* 0x00000000003e7805 */ /* 0x000fe4000001ff00 */
[----:B------:R-:W-:Y:S01]  /*0180*/  CS2R R64, SRZ ;  /* 0x0000000000407805 */ /* 0x000fe2000001ff00 */
[----:B------:R-:W3:Y:S01]  /*0190*/  LDCU.64 UR8, c[0x0][0x358] ;  /* 0x00006b00ff0877ac */ /* 0x000ee20008000a00 */
[----:B-1----:R-:W-:Y:S02]  /*01a0*/  ULEA UR4, UR6, UR4, 0x18 ;  /* 0x0000000406047291 */ /* 0x002fe4000f8ec0ff */
[----:B------:R-:W-:Y:S01]  /*01b0*/  ULEA UR5, UR6, UR5, 0x18 ;  /* 0x0000000506057291 */ /* 0x000fe2000f8ec0ff */
[----:B0-----:R-:W-:-:S03]  /*01c0*/  SHF.L.U32 R85, R83, 0x1, RZ ;  /* 0x0000000153557819 */ /* 0x001fc600000006ff */
[----:B--2---:R-:W-:Y:S02]  /*01d0*/  LEA R84, R2, UR4, 0xb ;  /* 0x0000000402547c11 */ /* 0x004fe4000f8e58ff */
[----:B------:R-:W-:-:S07]  /*01e0*/  LEA R83, R83, UR5, 0x8 ;  /* 0x0000000553537c11 */ /* 0x000fce000f8e40ff */
.L_x_1:
[----:B------:R-:W0:Y:S01]  /*01f0*/  LDC.64 R36, c[0x0][0x380] ;  /* 0x0000e000ff247b82 */ /* 0x000e220000000a00 */
[----:B------:R-:W-:-:S04]  /*0200*/  SHF.L.U32 R30, R2, 0xd, RZ ;  /* 0x0000000d021e7819 */ /* 0x000fc800000006ff */
[----:B---3--:R-:W-:-:S03]  /*0210*/  LEA R12, R3, R30, 0xe ;  /* 0x0000001e030c7211 */ /* 0x008fc600078e70ff */
[----:B------:R-:W1:Y:S01]  /*0220*/  S2UR UR5, SR_CgaCtaId ;  /* 0x00000000000579c3 */ /* 0x000e620000008800 */
[----:B------:R-:W-:-:S04]  /*0230*/  LOP3.LUT R13, R12, R85, RZ, 0xfc, !PT ;  /* 0x000000550c0d7212 */ /* 0x000fc800078efcff */
[----:B------:R-:W-:-:S03]  /*0240*/  LEA R13, R82, R13, 0x5 ;  /* 0x0000000d520d7211 */ /* 0x000fc600078e28ff */
[----:B------:R-:W2:Y:S02]  /*0250*/  LDC.64 R88, c[0x0][0x388] ;  /* 0x0000e200ff587b82 */ /* 0x000ea40000000a00 */
[----:B0-----:R-:W-:-:S05]  /*0260*/  IMAD.WIDE.U32 R36, R13, 0x4, R36 ;  /* 0x000000040d247825 */ /* 0x001fca00078e0024 */
[----:B------:R-:W3:Y:S04]  /*0270*/  LDG.E.CONSTANT R12, desc[UR8][R36.64] ;  /* 0x00000008240c7981 */ /* 0x000ee8000c1e9900 */
[----:B------:R-:W3:Y:S04]  /*0280*/  LDG.E.CONSTANT R13, desc[UR8][R36.64+0x4] ;  /* 0x00000408240d7981 */ /* 0x000ee8000c1e9900 */
[----:B------:R-:W5:Y:S04]  /*0290*/  LDG.E.CONSTANT R14, desc[UR8][R36.64+0x800] ;  /* 0x00080008240e7981 */ /* 0x000f68000c1e9900 */
        /* <DEDUP_REMOVED lines=14> */
[----:B------:R-:W5:Y:S01]  /*0380*/  LDG.E.CONSTANT R29, desc[UR8][R36.64+0x4004] ;  /* 0x00400408241d7981 */ /* 0x000f62000c1e9900 */
[----:B----4-:R-:W-:Y:S01]  /*0390*/  LEA R30, R0, R30, 0xe ;  /* 0x0000001e001e7211 */ /* 0x010fe200078e70ff */
[----:B------:R-:W-:Y:S01]  /*03a0*/  UMOV UR4, 0x400 ;  /* 0x0000040000047882 */ /* 0x000fe20000000000 */
[-C--:B------:R-:W-:Y:S01]  /*03b0*/  LEA R87, R2, R85.reuse, 0x9 ;  /* 0x0000005502577211 */ /* 0x080fe200078e48ff */
[----:B-1----:R-:W-:Y:S01]  /*03c0*/  ULEA UR6, UR5, UR4, 0x18 ;  /* 0x0000000405067291 */ /* 0x002fe2000f8ec0ff */
[----:B------:R-:W-:-:S04]  /*03d0*/  LOP3.LUT R31, R30, R85, RZ, 0xfc, !PT ;  /* 0x000000551e1f7212 */ /* 0x000fc800078efcff */
[----:B------:R-:W-:Y:S02]  /*03e0*/  LEA R31, R82, R31, 0x5 ;  /* 0x0000001f521f7211 */ /* 0x000fe400078e28ff */
[----:B------:R-:W-:Y:S01]  /*03f0*/  LEA R86, R87, UR6, 0x2 ;  /* 0x0000000657567c11 */ /* 0x000fe2000f8e10ff */
[----:B------:R-:W-:Y:S02]  /*0400*/  BAR.SYNC.DEFER_BLOCKING 0x0 ;  /* 0x0000000000007b1d */ /* 0x000fe40000010000 */
[----:B--2---:R-:W-:-:S05]  /*0410*/  IMAD.WIDE.U32 R88, R31, 0x4, R88 ;  /* 0x000000041f587825 */ /* 0x004fca00078e0058 */
[----:B------:R-:W2:Y:S04]  /*0420*/  LDG.E.CONSTANT R30, desc[UR8][R88.64+0x1000] ;  /* 0x00100008581e7981 */ /* 0x000ea8000c1e9900 */
[----:B------:R-:W2:Y:S04]  /*0430*/  LDG.E.CONSTANT R31, desc[UR8][R88.64+0x1004] ;  /* 0x00100408581f7981 */ /* 0x000ea8000c1e9900 */
[----:B------:R-:W4:Y:S04]  /*0440*/  LDG.E.CONSTANT R32, desc[UR8][R88.64+0x1800] ;  /* 0x0018000858207981 */ /* 0x000f28000c1e9900 */
        /* <DEDUP_REMOVED lines=23> */
[----:B---3--:R0:W-:Y:S04]  /*05c0*/  STS.64 [R86], R12 ;  /* 0x0000000c56007388 */ /* 0x0081e80000000a00 */
[----:B-----5:R1:W-:Y:S04]  /*05d0*/  STS.64 [R86+0x80], R14 ;  /* 0x0000800e56007388 */ /* 0x0203e80000000a00 */
[----:B0-----:R-:W3:Y:S04]  /*05e0*/  LDG.E.CONSTANT R12, desc[UR8][R36.64+0x4800] ;  /* 0x00480008240c7981 */ /* 0x001ee8000c1e9900 */
[----:B------:R0:W-:Y:S04]  /*05f0*/  STS.64 [R86+0x100], R16 ;  /* 0x0001001056007388 */ /* 0x0001e80000000a00 */
[----:B------:R-:W3:Y:S04]  /*0600*/  LDG.E.CONSTANT R13, desc[UR8][R36.64+0x4804] ;  /* 0x00480408240d7981 */ /* 0x000ee8000c1e9900 */
[----:B------:R5:W-:Y:S04]  /*0610*/  STS.64 [R86+0x180], R18 ;  /* 0x0001801256007388 */ /* 0x000be80000000a00 */
[----:B-1----:R-:W2:Y:S04]  /*0620*/  LDG.E.CONSTANT R14, desc[UR8][R36.64+0x5000] ;  /* 0x00500008240e7981 */ /* 0x002ea8000c1e9900 */
[----:B------:R1:W-:Y:S04]  /*0630*/  STS.64 [R86+0x200], R20 ;  /* 0x0002001456007388 */ /* 0x0003e80000000a00 */
[----:B------:R-:W2:Y:S04]  /*0640*/  LDG.E.CONSTANT R15, desc[UR8][R36.64+0x5004] ;  /* 0x00500408240f7981 */ /* 0x000ea8000c1e9900 */
[----:B------:R1:W-:Y:S04]  /*0650*/  STS.64 [R86+0x280], R22 ;  /* 0x0002801656007388 */ /* 0x0003e80000000a00 */
[----:B0-----:R-:W4:Y:S04]  /*0660*/  LDG.E.CONSTANT R16, desc[UR8][R36.64+0x5800] ;  /* 0x0058000824107981 */ /* 0x001f28000c1e9900 */
[----:B------:R0:W-:Y:S04]  /*0670*/  STS.64 [R86+0x300], R24 ;  /* 0x0003001856007388 */ /* 0x0001e80000000a00 */
[----:B------:R-:W4:Y:S04]  /*0680*/  LDG.E.CONSTANT R17, desc[UR8][R36.64+0x5804] ;  /* 0x0058040824117981 */ /* 0x000f28000c1e9900 */
[----:B------:R0:W-:Y:S04]  /*0690*/  STS.64 [R86+0x380], R26 ;  /* 0x0003801a56007388 */ /* 0x0001e80000000a00 */
[----:B-----5:R-:W5:Y:S04]  /*06a0*/  LDG.E.CONSTANT R18, desc[UR8][R36.64+0x6000] ;  /* 0x0060000824127981 */ /* 0x020f68000c1e9900 */
[----:B------:R0:W-:Y:S04]  /*06b0*/  STS.64 [R86+0x400], R28 ;  /* 0x0004001c56007388 */ /* 0x0001e80000000a00 */
[----:B------:R-:W5:Y:S04]  /*06c0*/  LDG.E.CONSTANT R19, desc[UR8][R36.64+0x6004] ;  /* 0x0060040824137981 */ /* 0x000f68000c1e9900 */
[----:B-1----:R-:W5:Y:S04]  /*06d0*/  LDG.E.CONSTANT R20, desc[UR8][R36.64+0x6800] ;  /* 0x0068000824147981 */ /* 0x002f68000c1e9900 */
[----:B------:R-:W5:Y:S04]  /*06e0*/  LDG.E.CONSTANT R21, desc[UR8][R36.64+0x6804] ;  /* 0x0068040824157981 */ /* 0x000f68000c1e9900 */
[----:B------:R-:W5:Y:S04]  /*06f0*/  LDG.E.CONSTANT R22, desc[UR8][R36.64+0x7000] ;  /* 0x0070000824167981 */ /* 0x000f68000c1e9900 */
[----:B------:R-:W5:Y:S04]  /*0700*/  LDG.E.CONSTANT R23, desc[UR8][R36.64+0x7004] ;  /* 0x0070040824177981 */ /* 0x000f68000c1e9900 */
[----:B0-----:R-:W5:Y:S04]  /*0710*/  LDG.E.CONSTANT R24, desc[UR8][R36.64+0x7800] ;  /* 0x0078000824187981 */ /* 0x001f68000c1e9900 */
[----:B------:R-:W5:Y:S04]  /*0720*/  LDG.E.CONSTANT R25, desc[UR8][R36.64+0x7804] ;  /* 0x0078040824197981 */ /* 0x000f68000c1e9900 */
[----:B------:R-:W5:Y:S04]  /*0730*/  LDG.E.CONSTANT R26, desc[UR8][R88.64] ;  /* 0x00000008581a7981 */ /* 0x000f68000c1e9900 */
[----:B------:R-:W5:Y:S04]  /*0740*/  LDG.E.CONSTANT R27, desc[UR8][R88.64+0x4] ;  /* 0x00000408581b7981 */ /* 0x000f68000c1e9900 */
[----:B------:R-:W5:Y:S04]  /*0750*/  LDG.E.CONSTANT R28, desc[UR8][R88.64+0x800] ;  /* 0x00080008581c7981 */ /* 0x000f68000c1e9900 */
[----:B------:R-:W5:Y:S04]  /*0760*/  LDG.E.CONSTANT R29, desc[UR8][R88.64+0x804] ;  /* 0x00080408581d7981 */ /* 0x000f68000c1e9900 */
[----:B------:R-:W5:Y:S04]  /*0770*/  LDG.E.CONSTANT R36, desc[UR8][R88.64+0x2800] ;  /* 0x0028000858247981 */ /* 0x000f68000c1e9900 */
[----:B------:R-:W5:Y:S01]  /*0780*/  LDG.E.CONSTANT R37, desc[UR8][R88.64+0x2804] ;  /* 0x0028040858257981 */ /* 0x000f62000c1e9900 */
[----:B------:R-:W-:-:S04]  /*0790*/  UIADD3 UR4, UPT, UPT, UR4, 0x1000, URZ ;  /* 0x0000100004047890 */ /* 0x000fc8000fffe0ff */
[----:B------:R-:W-:-:S06]  /*07a0*/  ULEA UR4, UR5, UR4, 0x18 ;  /* 0x0000000405047291 */ /* 0x000fcc000f8ec0ff */
[----:B------:R-:W-:Y:S02]  /*07b0*/  LEA R87, R87, UR4, 0x2 ;  /* 0x0000000457577c11 */ /* 0x000fe4000f8e10ff */
[----:B------:R-:W-:Y:S01]  /*07c0*/  IADD3 R82, PT, PT, R82, 0x1, RZ ;  /* 0x0000000152527810 */ /* 0x000fe20007ffe0ff */
[----:B------:R-:W-:-:S03]  /*07d0*/  UMOV UR4, 0x400 ;  /* 0x0000040000047882 */ /* 0x000fc60000000000 */
[----:B------:R-:W-:Y:S01]  /*07e0*/  ISETP.NE.AND P0, PT, R82, 0x10, PT ;  /* 0x000000105200780c */ /* 0x000fe20003f05270 */
[----:B---3--:R0:W-:Y:S04]  /*07f0*/  STS.64 [R86+0x480], R12 ;  /* 0x0004800c56007388 */ /* 0x0081e80000000a00 */
[----:B--2---:R0:W-:Y:S04]  /*0800*/  STS.64 [R86+0x500], R14 ;  /* 0x0005000e56007388 */ /* 0x0041e80000000a00 */
[----:B----4-:R0:W-:Y:S04]  /*0810*/  STS.64 [R86+0x580], R16 ;  /* 0x0005801056007388 */ /* 0x0101e80000000a00 */
[----:B-----5:R0:W-:Y:S04]  /*0820*/  STS.64 [R86+0x600], R18 ;  /* 0x0006001256007388 */ /* 0x0201e80000000a00 */
[----:B------:R0:W-:Y:S04]  /*0830*/  STS.64 [R86+0x680], R20 ;  /* 0x0006801456007388 */ /* 0x0001e80000000a00 */
[----:B------:R0:W-:Y:S04]  /*0840*/  STS.64 [R86+0x700], R22 ;  /* 0x0007001656007388 */ /* 0x0001e80000000a00 */
[----:B------:R0:W-:Y:S04]  /*0850*/  STS.64 [R86+0x780], R24 ;  /* 0x0007801856007388 */ /* 0x0001e80000000a00 */
[----:B------:R0:W-:Y:S04]  /*0860*/  STS.64 [R87+0x100], R30 ;  /* 0x0001001e57007388 */ /* 0x0001e80000000a00 */
[----:B------:R0:W-:Y:S04]  /*0870*/  STS.64 [R87], R26 ;  /* 0x0000001a57007388 */ /* 0x0001e80000000a00 */
[----:B------:R0:W-:Y:S04]  /*0880*/  STS.64 [R87+0x180], R32 ;  /* 0x0001802057007388 */ /* 0x0001e80000000a00 */
        /* <DEDUP_REMOVED lines=12> */
[----:B------:R0:W-:Y:S01]  /*0950*/  STS.64 [R87+0x780], R68 ;  /* 0x0007804457007388 */ /* 0x0001e20000000a00 */
[----:B------:R-:W-:Y:S06]  /*0960*/  BAR.SYNC.DEFER_BLOCKING 0x0 ;  /* 0x0000000000007b1d */ /* 0x000fec0000010000 */
.L_x_0:
[----:B0-----:R-:W-:Y:S04]  /*0970*/  LDS.128 R12, [R84+UR4+-0x400] ;  /* 0xfffc0004540c7984 */ /* 0x001fe80008000c00 */
[----:B------:R-:W0:Y:S04]  /*0980*/  LDS.128 R20, [R83+UR4+-0x400] ;  /* 0xfffc000453147984 */ /* 0x000e280008000c00 */
[----:B------:R-:W1:Y:S04]  /*0990*/  LDS.128 R16, [R83+UR4+-0x380] ;  /* 0xfffc800453107984 */ /* 0x000e680008000c00 */
[----:B------:R-:W2:Y:S04]  /*09a0*/  LDS.128 R40, [R84+UR4+-0x280] ;  /* 0xfffd800454287984 */ /* 0x000ea80008000c00 */
[----:B------:R-:W3:Y:S04]  /*09b0*/  LDS.128 R24, [R84+UR4+-0x380] ;  /* 0xfffc800454187984 */ /* 0x000ee80008000c00 */
[----:B------:R-:W4:Y:S04]  /*09c0*/  LDS.128 R44, [R84+UR4+-0x200] ;  /* 0xfffe0004542c7984 */ /* 0x000f280008000c00 */
[----:B------:R-:W5:Y:S04]  /*09d0*/  LDS.128 R48, [R84+UR4+-0x180] ;  /* 0xfffe800454307984 */ /* 0x000f680008000c00 */
[----:B------:R-:W5:Y:S04]  /*09e0*/  LDS.128 R28, [R84+UR4+-0x300] ;  /* 0xfffd0004541c7984 */ /* 0x000f680008000c00 */
[----:B------:R-:W5:Y:S04]  /*09f0*/  LDS.128 R52, [R84+UR4+-0x100] ;  /* 0xffff000454347984 */ /* 0x000f680008000c00 */
[----:B------:R-:W5:Y:S01]  /*0a00*/  LDS.128 R36, [R84+UR4+0x100] ;  /* 0x0001000454247984 */ /* 0x000f620008000c00 */
[----:B0-----:R-:W-:-:S04]  /*0a10*/  FFMA R66, R12, R20, R66 ;  /* 0x000000140c427223 */ /* 0x001fc80000000042 */
[C---:B------:R-:W-:Y:S01]  /*0a20*/  FFMA R33, R13.reuse, R21, R66 ;  /* 0x000000150d217223 */ /* 0x040fe20000000042 */
[----:B-1----:R-:W-:Y:S01]  /*0a30*/  FFMA R12, R12, R16, R67 ;  /* 0x000000100c0c7223 */ /* 0x002fe20000000043 */
[C---:B--2---:R-:W-:Y:S01]  /*0a40*/  FFMA R74, R40.reuse, R20, R74 ;  /* 0x00000014284a7223 */ /* 0x044fe2000000004a */
[----:B------:R-:W-:Y:S01]  /*0a50*/  FFMA R40, R40, R16, R75 ;  /* 0x0000001028287223 */ /* 0x000fe2000000004b */
[----:B------:R-:W-:Y:S01]  /*0a60*/  FFMA R66, R14, R22, R33 ;  /* 0x000000160e427223 */ /* 0x000fe20000000021 */
[----:B------:R-:W-:Y:S01]  /*0a70*/  FFMA R13, R13, R17, R12 ;  /* 0x000000110d0d7223 */ /* 0x000fe2000000000c */
[C---:B------:R-:W-:Y:S01]  /*0a80*/  FFMA R33, R41.reuse, R21, R74 ;  /* 0x0000001529217223 */ /* 0x040fe2000000004a */
[----:B---3--:R-:W-:Y:S01]  /*0a90*/  FFMA R70, R24, R20, R70 ;  /* 0x0000001418467223 */ /* 0x008fe20000000046 */
[----:B------:R-:W-:Y:S01]  /*0aa0*/  FFMA R41, R41, R17, R40 ;  /* 0x0000001129297223 */ /* 0x000fe20000000028 */
[----:B------:R-:W-:Y:S01]  /*0ab0*/  FFMA R14, R14, R18, R13 ;  /* 0x000000120e0e7223 */ /* 0x000fe2000000000d */
[----:B----4-:R-:W-:Y:S01]  /*0ac0*/  FFMA R76, R44, R20, R76 ;  /* 0x000000142c4c7223 */ /* 0x010fe2000000004c */
[C---:B------:R-:W-:Y:S01]  /*0ad0*/  FFMA R74, R42.reuse, R22, R33 ;  /* 0x000000162a4a7223 */ /* 0x040fe20000000021 */
[-C--:B------:R-:W-:Y:S01]  /*0ae0*/  FFMA R13, R25, R21.reuse, R70 ;  /* 0x00000015190d7223 */ /* 0x080fe20000000046 */
[----:B------:R-:W-:Y:S01]  /*0af0*/  FFMA R42, R42, R18, R41 ;  /* 0x000000122a2a7223 */ /* 0x000fe20000000029 */
[----:B------:R-:W-:Y:S01]  /*0b00*/  FFMA R41, R45, R21, R76 ;  /* 0x000000152d297223 */ /* 0x000fe2000000004c */
[----:B------:R-:W-:Y:S01]  /*0b10*/  FFMA R24, R24, R16, R71 ;  /* 0x0000001018187223 */ /* 0x000fe20000000047 */
[----:B-----5:R-:W-:Y:S01]  /*0b20*/  FFMA R78, R48, R20, R78 ;  /* 0x00000014304e7223 */ /* 0x020fe2000000004e */
[C---:B------:R-:W-:Y:S01]  /*0b30*/  FFMA R66, R15.reuse, R23, R66 ;  /* 0x000000170f427223 */ /* 0x040fe20000000042 */
[----:B------:R-:W-:Y:S01]  /*0b40*/  FFMA R67, R15, R19, R14 ;  /* 0x000000130f437223 */ /* 0x000fe2000000000e */
[-C--:B------:R-:W-:Y:S01]  /*0b50*/  FFMA R70, R26, R22.reuse, R13 ;  /* 0x000000161a467223 */ /* 0x080fe2000000000d */
[----:B------:R-:W-:Y:S01]  /*0b60*/  FFMA R76, R46, R22, R41 ;  /* 0x000000162e4c7223 */ /* 0x000fe20000000029 */
[----:B------:R-:W-:Y:S01]  /*0b70*/  FFMA R25, R25, R17, R24 ;  /* 0x0000001119197223 */ /* 0x000fe20000000018 */
[----:B------:R-:W0:Y:S01]  /*0b80*/  LDS.128 R12, [R84+UR4+-0x80] ;  /* 0xffff8004540c7984 */ /* 0x000e220008000c00 */
[-C--:B------:R-:W-:Y:S01]  /*0b90*/  FFMA R41, R49, R21.reuse, R78 ;  /* 0x0000001531297223 */ /* 0x080fe2000000004e */
[-C--:B------:R-:W-:Y:S01]  /*0ba0*/  FFMA R72, R28, R20.reuse, R72 ;  /* 0x000000141c487223 */ /* 0x080fe20000000048 */
[----:B------:R-:W-:Y:S01]  /*0bb0*/  FFMA R80, R52, R20, R80 ;  /* 0x0000001434507223 */ /* 0x000fe20000000050 */
[-C--:B------:R-:W-:Y:S01]  /*0bc0*/  FFMA R28, R28, R16.reuse, R73 ;  /* 0x000000101c1c7223 */ /* 0x080fe20000000049 */
[-C--:B------:R-:W-:Y:S01]  /*0bd0*/  FFMA R44, R44, R16.reuse, R77 ;  /* 0x000000102c2c7223 */ /* 0x080fe2000000004d */
[----:B------:R-:W-:Y:S01]  /*0be0*/  FFMA R48, R48, R16, R79 ;  /* 0x0000001030307223 */ /* 0x000fe2000000004f */
[----:B------:R-:W-:Y:S01]  /*0bf0*/  FFMA R26, R26, R18, R25 ;  /* 0x000000121a1a7223 */ /* 0x000fe20000000019 */
[----:B------:R-:W-:Y:S01]  /*0c00*/  FFMA R52, R52, R16, R81 ;  /* 0x0000001034347223 */ /* 0x000fe20000000051 */
[-C--:B------:R-:W-:Y:S01]  /*0c10*/  FFMA R78, R50, R22.reuse, R41 ;  /* 0x00000016324e7223 */ /* 0x080fe20000000029 */
[-C--:B------:R-:W-:Y:S01]  /*0c20*/  FFMA R25, R29, R21.reuse, R72 ;  /* 0x000000151d197223 */ /* 0x080fe20000000048 */
[----:B------:R-:W-:Y:S01]  /*0c30*/  FFMA R41, R53, R21, R80 ;  /* 0x0000001535297223 */ /* 0x000fe20000000050 */
[-C--:B------:R-:W-:Y:S01]  /*0c40*/  FFMA R29, R29, R17.reuse, R28 ;  /* 0x000000111d1d7223 */ /* 0x080fe2000000001c */
[-C--:B------:R-:W-:Y:S01]  /*0c50*/  FFMA R45, R45, R17.reuse, R44 ;  /* 0x000000112d2d7223 */ /* 0x080fe2000000002c */
[----:B------:R-:W1:Y:S01]  /*0c60*/  LDS.128 R32, [R84+UR4+0x180] ;  /* 0x0001800454207984 */ /* 0x000e620008000c00 */
[-C--:B------:R-:W-:Y:S01]  /*0c70*/  FFMA R49, R49, R17.reuse, R48 ;  /* 0x0000001131317223 */ /* 0x080fe20000000030 */
[----:B------:R-:W-:Y:S01]  /*0c80*/  FFMA R53, R53, R17, R52 ;  /* 0x0000001135357223 */ /* 0x000fe20000000034 */
[C---:B------:R-:W-:Y:S01]  /*0c90*/  FFMA R72, R30.reuse, R22, R25 ;  /* 0x000000161e487223 */ /* 0x040fe20000000019 */
[-C--:B------:R-:W-:Y:S01]  /*0ca0*/  FFMA R30, R30, R18.reuse, R29 ;  /* 0x000000121e1e7223 */ /* 0x080fe2000000001d */
[C---:B------:R-:W-:Y:S01]  /*0cb0*/  FFMA R74, R43.reuse, R23, R74 ;  /* 0x000000172b4a7223 */ /* 0x040fe2000000004a */
[----:B------:R-:W-:Y:S01]  /*0cc0*/  FFMA R75, R43, R19, R42 ;  /* 0x000000132b4b7223 */ /* 0x000fe2000000002a */
[-C--:B------:R-:W-:Y:S01]  /*0cd0*/  FFMA R46, R46, R18.reuse, R45 ;  /* 0x000000122e2e7223 */ /* 0x080fe2000000002d */
[----:B------:R-:W-:Y:S01]  /*0ce0*/  FFMA R50, R50, R18, R49 ;  /* 0x0000001232327223 */ /* 0x000fe20000000031 */
[C---:B------:R-:W-:Y:S01]  /*0cf0*/  FFMA R80, R54.reuse, R22, R41 ;  /* 0x0000001636507223 */ /* 0x040fe20000000029 */
[----:B------:R-:W-:Y:S01]  /*0d00*/  FFMA R54, R54, R18, R53 ;  /* 0x0000001236367223 */ /* 0x000fe20000000035 */
[----:B------:R-:W2:Y:S01]  /*0d10*/  LDS.128 R40, [R84+UR4+0x200] ;  /* 0x0002000454287984 */ /* 0x000ea20008000c00 */
[C---:B------:R-:W-:Y:S01]  /*0d20*/  FFMA R70, R27.reuse, R23, R70 ;  /* 0x000000171b467223 */ /* 0x040fe20000000046 */
[----:B------:R-:W-:Y:S01]  /*0d30*/  FFMA R71, R27, R19, R26 ;  /* 0x000000131b477223 */ /* 0x000fe2000000001a */
[C---:B------:R-:W-:Y:S01]  /*0d40*/  FFMA R72, R31.reuse, R23, R72 ;  /* 0x000000171f487223 */ /* 0x040fe20000000048 */
[----:B------:R-:W-:Y:S01]  /*0d50*/  FFMA R73, R31, R19, R30 ;  /* 0x000000131f497223 */ /* 0x000fe2000000001e */
[C---:B------:R-:W-:Y:S01]  /*0d60*/  FFMA R76, R47.reuse, R23, R76 ;  /* 0x000000172f4c7223 */ /* 0x040fe2000000004c */
[----:B------:R-:W-:Y:S01]  /*0d70*/  FFMA R77, R47, R19, R46 ;  /* 0x000000132f4d7223 */ /* 0x000fe2000000002e */
[C---:B------:R-:W-:Y:S01]  /*0d80*/  FFMA R78, R51.reuse, R23, R78 ;  /* 0x00000017334e7223 */ /* 0x040fe2000000004e */
[----:B------:R-:W-:Y:S01]  /*0d90*/  FFMA R79, R51, R19, R50 ;  /* 0x00000013334f7223 */ /* 0x000fe20000000032 */
[----:B------:R-:W3:Y:S01]  /*0da0*/  LDS.128 R28, [R84+UR4] ;  /* 0x00000004541c7984 */ /* 0x000ee20008000c00 */
[C---:B------:R-:W-:Y:S01]  /*0db0*/  FFMA R80, R55.reuse, R23, R80 ;  /* 0x0000001737507223 */ /* 0x040fe20000000050 */
[----:B------:R-:W-:Y:S01]  /*0dc0*/  FFMA R81, R55, R19, R54 ;  /* 0x0000001337517223 */ /* 0x000fe20000000036 */
[C---:B------:R-:W-:Y:S01]  /*0dd0*/  FFMA R10, R36.reuse, R20, R10 ;  /* 0x00000014240a7223 */ /* 0x040fe2000000000a */
[----:B------:R-:W4:Y:S01]  /*0de0*/  LDS.128 R24, [R84+UR4+0x80] ;  /* 0x0000800454187984 */ /* 0x000f220008000c00 */
[----:B------:R-:W-:Y:S01]  /*0df0*/  FFMA R36, R36, R16, R11 ;  /* 0x0000001024247223 */ /* 0x000fe2000000000b */
[C---:B0-----:R-:W-:Y:S01]  /*0e00*/  FFMA R4, R12.reuse, R20, R4 ;  /* 0x000000140c047223 */ /* 0x041fe20000000004 */
[----:B------:R-:W-:Y:S01]  /*0e10*/  FFMA R12, R12, R16, R5 ;  /* 0x000000100c0c7223 */ /* 0x000fe20000000005 */
[----:B------:R-:W0:Y:S01]  /*0e20*/  LDS.128 R44, [R84+UR4+0x280] ;  /* 0x00028004542c7984 */ /* 0x000e220008000c00 */
[-C--:B------:R-:W-:Y:S01]  /*0e30*/  FFMA R11, R37, R21.reuse, R10 ;  /* 0x00000015250b7223 */ /* 0x080fe2000000000a */
[C---:B------:R-:W-:Y:S01]  /*0e40*/  FFMA R5, R13.reuse, R21, R4 ;  /* 0x000000150d057223 */ /* 0x040fe20000000004 */
[-C--:B------:R-:W-:Y:S01]  /*0e50*/  FFMA R13, R13, R17.reuse, R12 ;  /* 0x000000110d0d7223 */ /* 0x080fe2000000000c */
[----:B------:R-:W5:Y:S01]  /*0e60*/  LDS.128 R48, [R84+UR4+0x300] ;  /* 0x0003000454307984 */ /* 0x000f620008000c00 */
[----:B------:R-:W-:Y:S01]  /*0e70*/  FFMA R37, R37, R17, R36 ;  /* 0x0000001125257223 */ /* 0x000fe20000000024 */
[C---:B------:R-:W-:Y:S01]  /*0e80*/  FFMA R4, R14.reuse, R22, R5 ;  /* 0x000000160e047223 */ /* 0x040fe20000000005 */
[----:B------:R-:W-:Y:S01]  /*0e90*/  FFMA R14, R14, R18, R13 ;  /* 0x000000120e0e7223 */ /* 0x000fe2000000000d */
[----:B------:R-:W5:Y:S01]  /*0ea0*/  LDS.128 R52, [R84+UR4+0x380] ;  /* 0x0003800454347984 */ /* 0x000f620008000c00 */
[----:B------:R-:W-:Y:S01]  /*0eb0*/  UIADD3 UR4, UPT, UPT, UR4, 0x10, URZ ;  /* 0x0000001004047890 */ /* 0x000fe2000fffe0ff */
[C---:B------:R-:W-:Y:S01]  /*0ec0*/  FFMA R4, R15.reuse, R23, R4 ;  /* 0x000000170f047223 */ /* 0x040fe20000000004 */
[----:B------:R-:W-:Y:S01]  /*0ed0*/  FFMA R5, R15, R19, R14 ;  /* 0x000000130f057223 */ /* 0x000fe2000000000e */
[C---:B-1----:R-:W-:Y:S01]  /*0ee0*/  FFMA R56, R32.reuse, R20, R56 ;  /* 0x0000001420387223 */ /* 0x042fe20000000038 */
[----:B------:R-:W-:Y:S01]  /*0ef0*/  FFMA R32, R32, R16, R57 ;  /* 0x0000001020207223 */ /* 0x000fe20000000039 */
[----:B------:R-:W-:Y:S01]  /*0f00*/  UISETP.NE.AND UP0, UPT, UR4, 0x480, UPT ;  /* 0x000004800400788c */ /* 0x000fe2000bf05270 */
[C---:B------:R-:W-:Y:S01]  /*0f10*/  FFMA R10, R38.reuse, R22, R11 ;  /* 0x00000016260a7223 */ /* 0x040fe2000000000b */
[C---:B------:R-:W-:Y:S01]  /*0f20*/  FFMA R13, R33.reuse, R21, R56 ;  /* 0x00000015210d7223 */ /* 0x040fe20000000038 */
[----:B------:R-:W-:Y:S01]  /*0f30*/  FFMA R33, R33, R17, R32 ;  /* 0x0000001121217223 */ /* 0x000fe20000000020 */
[----:B------:R-:W-:Y:S01]  /*0f40*/  FFMA R38, R38, R18, R37 ;  /* 0x0000001226267223 */ /* 0x000fe20000000025 */
[C---:B------:R-:W-:Y:S01]  /*0f50*/  FFMA R10, R39.reuse, R23, R10 ;  /* 0x00000017270a7223 */ /* 0x040fe2000000000a */
[C---:B------:R-:W-:Y:S01]  /*0f60*/  FFMA R56, R34.reuse, R22, R13 ;  /* 0x0000001622387223 */ /* 0x040fe2000000000d */
[----:B------:R-:W-:Y:S01]  /*0f70*/  FFMA R34, R34, R18, R33 ;  /* 0x0000001222227223 */ /* 0x000fe20000000021 */
[----:B------:R-:W-:Y:S01]  /*0f80*/  FFMA R11, R39, R19, R38 ;  /* 0x00000013270b7223 */ /* 0x000fe20000000026 */
[C---:B--2---:R-:W-:Y:S01]  /*0f90*/  FFMA R58, R40.reuse, R20, R58 ;  /* 0x00000014283a7223 */ /* 0x044fe2000000003a */
[----:B------:R-:W-:Y:S01]  /*0fa0*/  FFMA R40, R40, R16, R59 ;  /* 0x0000001028287223 */ /* 0x000fe2000000003b */
[C---:B------:R-:W-:Y:S01]  /*0fb0*/  FFMA R56, R35.reuse, R23, R56 ;  /* 0x0000001723387223 */ /* 0x040fe20000000038 */
[----:B------:R-:W-:Y:S01]  /*0fc0*/  FFMA R57, R35, R19, R34 ;  /* 0x0000001323397223 */ /* 0x000fe20000000022 */
[C---:B------:R-:W-:Y:S01]  /*0fd0*/  FFMA R13, R41.reuse, R21, R58 ;  /* 0x00000015290d7223 */ /* 0x040fe2000000003a */
[----:B------:R-:W-:-:S03]  /*0fe0*/  FFMA R41, R41, R17, R40 ;  /* 0x0000001129297223 */ /* 0x000fc60000000028 */
[----:B------:R-:W-:Y:S01]  /*0ff0*/  FFMA R58, R42, R22, R13 ;  /* 0x000000162a3a7223 */ /* 0x000fe2000000000d */
[C---:B---3--:R-:W-:Y:S01]  /*1000*/  FFMA R6, R28.reuse, R20, R6 ;  /* 0x000000141c067223 */ /* 0x048fe20000000006 */
[----:B------:R-:W-:Y:S01]  /*1010*/  FFMA R28, R28, R16, R7 ;  /* 0x000000101c1c7223 */ /* 0x000fe20000000007 */
[----:B------:R-:W-:Y:S01]  /*1020*/  FFMA R42, R42, R18, R41 ;  /* 0x000000122a2a7223 */ /* 0x000fe20000000029 */
[----:B------:R-:W-:Y:S01]  /*1030*/  FFMA R58, R43, R23, R58 ;  /* 0x000000172b3a7223 */ /* 0x000fe2000000003a */
[C---:B----4-:R-:W-:Y:S01]  /*1040*/  FFMA R8, R24.reuse, R20, R8 ;  /* 0x0000001418087223 */ /* 0x050fe20000000008 */
[----:B------:R-:W-:Y:S01]  /*1050*/  FFMA R24, R24, R16, R9 ;  /* 0x0000001018187223 */ /* 0x000fe20000000009 */
[C---:B------:R-:W-:Y:S01]  /*1060*/  FFMA R7, R29.reuse, R21, R6 ;  /* 0x000000151d077223 */ /* 0x040fe20000000006 */
[----:B------:R-:W-:Y:S01]  /*1070*/  FFMA R29, R29, R17, R28 ;  /* 0x000000111d1d7223 */ /* 0x000fe2000000001c */
[C---:B0-----:R-:W-:Y:S01]  /*1080*/  FFMA R60, R44.reuse, R20, R60 ;  /* 0x000000142c3c7223 */ /* 0x041fe2000000003c */
[----:B------:R-:W-:Y:S01]  /*1090*/  FFMA R44, R44, R16, R61 ;  /* 0x000000102c2c7223 */ /* 0x000fe2000000003d */
[C---:B------:R-:W-:Y:S01]  /*10a0*/  FFMA R9, R25.reuse, R21, R8 ;  /* 0x0000001519097223 */ /* 0x040fe20000000008 */
[----:B------:R-:W-:Y:S01]  /*10b0*/  FFMA R25, R25, R17, R24 ;  /* 0x0000001119197223 */ /* 0x000fe20000000018 */
[C---:B-----5:R-:W-:Y:S01]  /*10c0*/  FFMA R62, R48.reuse, R20, R62 ;  /* 0x00000014303e7223 */ /* 0x060fe2000000003e */
[----:B------:R-:W-:Y:S01]  /*10d0*/  FFMA R48, R48, R16, R63 ;  /* 0x0000001030307223 */ /* 0x000fe2000000003f */
        /* <DEDUP_REMOVED lines=8> */
[-C--:B------:R-:W-:Y:S01]  /*1160*/  FFMA R6, R30, R22.reuse, R7 ;  /* 0x000000161e067223 */ /* 0x080fe20000000007 */
[-C--:B------:R-:W-:Y:S01]  /*1170*/  FFMA R8, R26, R22.reuse, R9 ;  /* 0x000000161a087223 */ /* 0x080fe20000000009 */
[-C--:B------:R-:W-:Y:S01]  /*1180*/  FFMA R60, R46, R22.reuse, R15 ;  /* 0x000000162e3c7223 */ /* 0x080fe2000000000f */
[----:B------:R-:W-:Y:S01]  /*1190*/  FFMA R62, R50, R22, R13 ;  /* 0x00000016323e7223 */ /* 0x000fe2000000000d */
[-C--:B------:R-:W-:Y:S01]  /*11a0*/  FFMA R30, R30, R18.reuse, R29 ;  /* 0x000000121e1e7223 */ /* 0x080fe2000000001d */
[-C--:B------:R-:W-:Y:S01]  /*11b0*/  FFMA R26, R26, R18.reuse, R25 ;  /* 0x000000121a1a7223 */ /* 0x080fe20000000019 */
[-C--:B------:R-:W-:Y:S01]  /*11c0*/  FFMA R46, R46, R18.reuse, R45 ;  /* 0x000000122e2e7223 */ /* 0x080fe2000000002d */
[----:B------:R-:W-:Y:S01]  /*11d0*/  FFMA R50, R50, R18, R49 ;  /* 0x0000001232327223 */ /* 0x000fe20000000031 */
[C---:B------:R-:W-:Y:S01]  /*11e0*/  FFMA R22, R54.reuse, R22, R21 ;  /* 0x0000001636167223 */ /* 0x040fe20000000015 */
[----:B------:R-:W-:Y:S01]  /*11f0*/  FFMA R18, R54, R18, R17 ;  /* 0x0000001236127223 */ /* 0x000fe20000000011 */
[C---:B------:R-:W-:Y:S01]  /*1200*/  FFMA R6, R31.reuse, R23, R6 ;  /* 0x000000171f067223 */ /* 0x040fe20000000006 */
[----:B------:R-:W-:Y:S01]  /*1210*/  FFMA R7, R31, R19, R30 ;  /* 0x000000131f077223 */ /* 0x000fe2000000001e */
[C---:B------:R-:W-:Y:S01]  /*1220*/  FFMA R8, R27.reuse, R23, R8 ;  /* 0x000000171b087223 */ /* 0x040fe20000000008 */
[-C--:B------:R-:W-:Y:S01]  /*1230*/  FFMA R9, R27, R19.reuse, R26 ;  /* 0x000000131b097223 */ /* 0x080fe2000000001a */
[----:B------:R-:W-:Y:S01]  /*1240*/  FFMA R59, R43, R19, R42 ;  /* 0x000000132b3b7223 */ /* 0x000fe2000000002a */
[C---:B------:R-:W-:Y:S01]  /*1250*/  FFMA R60, R47.reuse, R23, R60 ;  /* 0x000000172f3c7223 */ /* 0x040fe2000000003c */
[----:B------:R-:W-:Y:S01]  /*1260*/  FFMA R61, R47, R19, R46 ;  /* 0x000000132f3d7223 */ /* 0x000fe2000000002e */
[C---:B------:R-:W-:Y:S01]  /*1270*/  FFMA R62, R51.reuse, R23, R62 ;  /* 0x00000017333e7223 */ /* 0x040fe2000000003e */
[----:B------:R-:W-:Y:S01]  /*1280*/  FFMA R63, R51, R19, R50 ;  /* 0x00000013333f7223 */ /* 0x000fe20000000032 */
[C---:B------:R-:W-:Y:S01]  /*1290*/  FFMA R64, R55.reuse, R23, R22 ;  /* 0x0000001737407223 */ /* 0x040fe20000000016 */
[----:B------:R-:W-:Y:S01]  /*12a0*/  FFMA R65, R55, R19, R18 ;  /* 0x0000001337417223 */ /* 0x000fe20000000012 */
[----:B------:R-:W-:Y:S06]  /*12b0*/  BRA.U UP0, `(.L_x_0) ;  /* 0xfffffff500ac7547 */ /* 0x000fec000b83ffff */
[----:B------:R-:W-:Y:S05]  /*12c0*/  @P0 BRA `(.L_x_1) ;  /* 0xffffffec00c80947 */ /* 0x000fea000383ffff */
[----:B------:R-:W0:Y:S01]  /*12d0*/  LDC.64 R12, c[0x0][0x390] ;  /* 0x0000e400ff0c7b82 */ /* 0x000e220000000a00 */
[----:B------:R-:W-:-:S04]  /*12e0*/  LEA R3, R3, R2, 0x1 ;  /* 0x0000000203037211 */ /* 0x000fc800078e08ff */
[----:B------:R-:W-:-:S04]  /*12f0*/  LEA R0, R3, R0, 0xa ;  /* 0x0000000003007211 */ /* 0x000fc800078e50ff */
[----:B------:R-:W-:-:S05]  /*1300*/  LEA R3, R0, R85, 0x5 ;  /* 0x0000005500037211 */ /* 0x000fca00078e28ff */
[----:B0-----:R-:W-:-:S05]  /*1310*/  IMAD.WIDE.U32 R2, R3, 0x4, R12 ;  /* 0x0000000403027825 */ /* 0x001fca00078e000c */
[----:B------:R-:W-:Y:S04]  /*1320*/  STG.E desc[UR8][R2.64], R66 ;  /* 0x0000004202007986 */ /* 0x000fe8000c101908 */
        /* <DEDUP_REMOVED lines=30> */
[----:B------:R-:W-:Y:S01]  /*1510*/  STG.E desc[UR8][R2.64+0x1e004], R65 ;  /* 0x01e0044102007986 */ /* 0x000fe2000c101908 */
[----:B------:R-:W-:Y:S05]  /*1520*/  EXIT ;  /* 0x000000000000794d */ /* 0x000fea0003800000 */
.L_x_2:
[----:B------:R-:W-:-:S00]  /*1530*/  BRA `(.L_x_2) ;  /* 0xfffffffc00fc7947 */ /* 0x000fc0000383ffff */
[----:B------:R-:W-:-:S00]  /*1540*/  NOP ;  /* 0x0000000000007918 */ /* 0x000fc00000000000 */
        /* <DEDUP_REMOVED lines=11> */
.L_x_3:


//--------------------- .nv.shared.default_function_kernel0 --------------------------
	.section	.nv.shared.default_function_kernel0,"aw",@nobits
	.sectionflags	@""
	.align	4
.nv.shared.default_function_kernel0:
	.zero		9216


//--------------------- .nv.shared.reserved.0     --------------------------
	.section	.nv.shared.reserved.0,"aw",@nobits
	.weak		__nv_reservedSMEM_offset_0_alias
	.size		__nv_reservedSMEM_offset_0_alias, 0, 64
	.other		__nv_reservedSMEM_offset_0_alias,@"STO_CUDA_RESERVED_SHARED STV_DEFAULT"
__nv_reservedSMEM_offset_0_alias:
	.zero		0
	.zero		64


//--------------------- .nv.constant0.default_function_kernel0 --------------------------
	.section	.nv.constant0.default_function_kernel0,"a",@progbits
	.sectionflags	@""
	.align	4
.nv.constant0.default_function_kernel0:
	.zero		920


//--------------------- SYMBOLS --------------------------

	.type		.nv.reservedSmem.offset0,@object
	.size		.nv.reservedSmem.offset0,0x4
	.type		.nv.reservedSmem.cap,@object
	.size		.nv.reservedSmem.cap,0x4
